//
// Generated by NVIDIA NVVM Compiler
//
// Compiler Build ID: CL-36424714
// Cuda compilation tools, release 13.0, V13.0.88
// Based on NVVM 20.0.0
//

.version 9.0
.target sm_100
.address_size 64

	// .globl	_Z17reverseArrayBlockPiS_
.extern .shared .align 16 .b8 s_data[];

.visible .entry _Z17reverseArrayBlockPiS_(
	.param .u64 .ptr .align 1 _Z17reverseArrayBlockPiS__param_0,
	.param .u64 .ptr .align 1 _Z17reverseArrayBlockPiS__param_1
)
{
	.reg .b32 	%r<18>;
	.reg .b64 	%rd<9>;

	ld.param.u64 	%rd1, [_Z17reverseArrayBlockPiS__param_0];
	ld.param.u64 	%rd2, [_Z17reverseArrayBlockPiS__param_1];
	cvta.to.global.u64 	%rd3, %rd1;
	cvta.to.global.u64 	%rd4, %rd2;
	mov.u32 	%r1, %ntid.x;
	mov.u32 	%r2, %ctaid.x;
	mov.u32 	%r3, %tid.x;
	mad.lo.s32 	%r4, %r1, %r2, %r3;
	mul.wide.s32 	%rd5, %r4, 4;
	add.s64 	%rd6, %rd4, %rd5;
	ld.global.u32 	%r5, [%rd6];
	not.b32 	%r6, %r3;
	add.s32 	%r7, %r1, %r6;
	shl.b32 	%r8, %r7, 2;
	mov.u32 	%r9, s_data;
	add.s32 	%r10, %r9, %r8;
	st.shared.u32 	[%r10], %r5;
	bar.sync 	0;
	mov.u32 	%r11, %nctaid.x;
	not.b32 	%r12, %r2;
	add.s32 	%r13, %r11, %r12;
	mad.lo.s32 	%r14, %r13, %r1, %r3;
	shl.b32 	%r15, %r3, 2;
	add.s32 	%r16, %r9, %r15;
	ld.shared.u32 	%r17, [%r16];
	mul.wide.s32 	%rd7, %r14, 4;
	add.s64 	%rd8, %rd3, %rd7;
	st.global.u32 	[%rd8], %r17;
	ret;

}


// ===== COMPILED SASS (sm_100) =====

	.target	sm_100

	.elftype	@"ET_EXEC"


//--------------------- .note.nv.tkinfo           --------------------------
	.section	.note.nv.tkinfo,"",@"SHT_NOTE"
	.sectionflags	@"SHF_NOTE_NV_TKINFO"
	.tkinfo
        /*0018*/ 	.word	0x00000002
        /*0030*/ 	.string	""
        /*0030*/ 	.string	"ptxas"
        /*0030*/ 	.string	"Cuda compilation tools, release 13.0, V13.0.88"
        /*0030*/ 	.string	"Build cuda_13.0.r13.0/compiler.36424714_0"
        /*0030*/ 	.string	"-arch sm_100 -m 64 "



//--------------------- .note.nv.cuinfo           --------------------------
	.section	.note.nv.cuinfo,"",@"SHT_NOTE"
	.sectionflags	@"SHF_NOTE_NV_CUINFO"
        /*0018*/ 	.short	0x0002
        /*001a*/ 	.short	0x0064
        /*001c*/ 	.short	0x0082
	.zero		2


//--------------------- .nv.info                  --------------------------
	.section	.nv.info,"",@"SHT_CUDA_INFO"
	.align	4


	//----- nvinfo : EIATTR_REGCOUNT
	.align		4
        /*0000*/ 	.byte	0x04, 0x2f
        /*0002*/ 	.short	(.L_1 - .L_0)
	.align		4
.L_0:
        /*0004*/ 	.word	index@(_Z17reverseArrayBlockPiS_)
        /*0008*/ 	.word	0x0000000c


	//----- nvinfo : EIATTR_FRAME_SIZE
	.align		4
.L_1:
        /*000c*/ 	.byte	0x04, 0x11
        /*000e*/ 	.short	(.L_3 - .L_2)
	.align		4
.L_2:
        /*0010*/ 	.word	index@(_Z17reverseArrayBlockPiS_)
        /*0014*/ 	.word	0x00000000


	//----- nvinfo : EIATTR_MIN_STACK_SIZE
	.align		4
.L_3:
        /*0018*/ 	.byte	0x04, 0x12
        /*001a*/ 	.short	(.L_5 - .L_4)
	.align		4
.L_4:
        /*001c*/ 	.word	index@(_Z17reverseArrayBlockPiS_)
        /*0020*/ 	.word	0x00000000
.L_5:


//--------------------- .nv.compat                --------------------------
	.section	.nv.compat,"",@"SHT_CUDA_COMPAT_INFO"
	.align	4
        /*0000*/ 	.byte	0x02, 0x09, 0x00, 0x00, 0x02, 0x02, 0x01, 0x00, 0x02, 0x05, 0x05, 0x00, 0x03, 0x07, 0x01, 0x01
        /*0010*/ 	.byte	0x02, 0x03, 0x00, 0x00, 0x02, 0x06, 0x01, 0x00, 0x04, 0x0b, 0x08, 0x00, 0x09, 0x00, 0x00, 0x00
        /*0020*/ 	.byte	0x00, 0x00, 0x00, 0x00


//--------------------- .nv.info._Z17reverseArrayBlockPiS_ --------------------------
	.section	.nv.info._Z17reverseArrayBlockPiS_,"",@"SHT_CUDA_INFO"
	.sectionflags	@""
	.align	4


	//----- nvinfo : EIATTR_CUDA_API_VERSION
	.align		4
        /*0000*/ 	.byte	0x04, 0x37
        /*0002*/ 	.short	(.L_7 - .L_6)
.L_6:
        /*0004*/ 	.word	0x00000082


	//----- nvinfo : EIATTR_KPARAM_INFO
	.align		4
.L_7:
        /*0008*/ 	.byte	0x04, 0x17
        /*000a*/ 	.short	(.L_9 - .L_8)
.L_8:
        /*000c*/ 	.word	0x00000000
        /*0010*/ 	.short	0x0001
        /*0012*/ 	.short	0x0008
        /*0014*/ 	.byte	0x00, 0xf5, 0x21, 0x00


	//----- nvinfo : EIATTR_KPARAM_INFO
	.align		4
.L_9:
        /*0018*/ 	.byte	0x04, 0x17
        /*001a*/ 	.short	(.L_11 - .L_10)
.L_10:
        /*001c*/ 	.word	0x00000000
        /*0020*/ 	.short	0x0000
        /*0022*/ 	.short	0x0000
        /*0024*/ 	.byte	0x00, 0xf5, 0x21, 0x00


	//----- nvinfo : EIATTR_SPARSE_MMA_MASK
	.align		4
.L_11:
        /*0028*/ 	.byte	0x03, 0x50
        /*002a*/ 	.short	0x0000


	//----- nvinfo : EIATTR_MAXREG_COUNT
	.align		4
        /*002c*/ 	.byte	0x03, 0x1b
        /*002e*/ 	.short	0x00ff


	//----- nvinfo : EIATTR_NUM_BARRIERS
	.align		4
        /*0030*/ 	.byte	0x02, 0x4c
        /*0032*/ 	.byte	0x01
	.zero		1


	//----- nvinfo : EIATTR_MERCURY_ISA_VERSION
	.align		4
        /*0034*/ 	.byte	0x03, 0x5f
        /*0036*/ 	.short	0x0101


	//----- nvinfo : EIATTR_VRC_CTA_INIT_COUNT
	.align		4
        /*0038*/ 	.byte	0x02, 0x4a
	.zero		1
	.zero		1


	//----- nvinfo : EIATTR_EXIT_INSTR_OFFSETS
	.align		4
        /*003c*/ 	.byte	0x04, 0x1c
        /*003e*/ 	.short	(.L_13 - .L_12)


	//   ....[0]....
.L_12:
        /*0040*/ 	.word	0x000001a0


	//----- nvinfo : EIATTR_CBANK_PARAM_SIZE
	.align		4
.L_13:
        /*0044*/ 	.byte	0x03, 0x19
        /*0046*/ 	.short	0x0010


	//----- nvinfo : EIATTR_PARAM_CBANK
	.align		4
        /*0048*/ 	.byte	0x04, 0x0a
        /*004a*/ 	.short	(.L_15 - .L_14)
	.align		4
.L_14:
        /*004c*/ 	.word	index@(.nv.constant0._Z17reverseArrayBlockPiS_)
        /*0050*/ 	.short	0x0380
        /*0052*/ 	.short	0x0010


	//----- nvinfo : EIATTR_SW_WAR
	.align		4
.L_15:
        /*0054*/ 	.byte	0x04, 0x36
        /*0056*/ 	.short	(.L_17 - .L_16)
.L_16:
        /*0058*/ 	.word	0x00000008
.L_17:


//--------------------- .nv.callgraph             --------------------------
	.section	.nv.callgraph,"",@"SHT_CUDA_CALLGRAPH"
	.align	4
	.sectionentsize	8
	.align		4
        /*0000*/ 	.word	0x00000000
	.align		4
        /*0004*/ 	.word	0xffffffff
	.align		4
        /*0008*/ 	.word	0x00000000
	.align		4
        /*000c*/ 	.word	0xfffffffe
	.align		4
        /*0010*/ 	.word	0x00000000
	.align		4
        /*0014*/ 	.word	0xfffffffd
	.align		4
        /*0018*/ 	.word	0x00000000
	.align		4
        /*001c*/ 	.word	0xfffffffc


//--------------------- .text._Z17reverseArrayBlockPiS_ --------------------------
	.section	.text._Z17reverseArrayBlockPiS_,"ax",@progbits
	.align	128
        .global         _Z17reverseArrayBlockPiS_
        .type           _Z17reverseArrayBlockPiS_,@function
        .size           _Z17reverseArrayBlockPiS_,(.L_x_1 - _Z17reverseArrayBlockPiS_)
        .other          _Z17reverseArrayBlockPiS_,@"STO_CUDA_ENTRY STV_DEFAULT"
_Z17reverseArrayBlockPiS_:
.text._Z17reverseArrayBlockPiS_:
[----:B------:R-:W-:Y:S01]  /*0000*/  LDC R1, c[0x0][0x37c] ;  /* 0x0000df00ff017b82 */ /* 0x000fe20000000800 */
[----:B------:R-:W0:Y:S07]  /*0010*/  S2R R7, SR_CTAID.X ;  /* 0x0000000000077919 */ /* 0x000e2e0000002500 */
[----:B------:R-:W1:Y:S01]  /*0020*/  LDC.64 R2, c[0x0][0x388] ;  /* 0x0000e200ff027b82 */ /* 0x000e620000000a00 */
[----:B------:R-:W0:Y:S01]  /*0030*/  LDCU UR8, c[0x0][0x360] ;  /* 0x00006c00ff0877ac */ /* 0x000e220008000800 */
[----:B------:R-:W0:Y:S01]  /*0040*/  S2R R8, SR_TID.X ;  /* 0x0000000000087919 */ /* 0x000e220000002100 */
[----:B------:R-:W2:Y:S01]  /*0050*/  LDCU.64 UR6, c[0x0][0x358] ;  /* 0x00006b00ff0677ac */ /* 0x000ea20008000a00 */
[----:B0-----:R-:W-:-:S04]  /*0060*/  IMAD R5, R7, UR8, R8 ;  /* 0x0000000807057c24 */ /* 0x001fc8000f8e0208 */
[----:B-1----:R-:W-:-:S05]  /*0070*/  IMAD.WIDE R2, R5, 0x4, R2 ;  /* 0x0000000405027825 */ /* 0x002fca00078e0202 */
[----:B--2---:R0:W2:Y:S01]  /*0080*/  LDG.E R0, desc[UR6][R2.64] ;  /* 0x0000000602007981 */ /* 0x0040a2000c1e1900 */
[----:B------:R-:W1:Y:S01]  /*0090*/  S2UR UR5, SR_CgaCtaId ;  /* 0x00000000000579c3 */ /* 0x000e620000008800 */
[----:B------:R-:W-:Y:S01]  /*00a0*/  UMOV UR4, 0x400 ;  /* 0x0000040000047882 */ /* 0x000fe20000000000 */
[----:B------:R-:W-:-:S04]  /*00b0*/  LOP3.LUT R4, RZ, R8, RZ, 0x33, !PT ;  /* 0x00000008ff047212 */ /* 0x000fc800078e33ff */
[----:B------:R-:W-:Y:S02]  /*00c0*/  IADD3 R4, PT, PT, R4, UR8, RZ ;  /* 0x0000000804047c10 */ /* 0x000fe4000fffe0ff */
[----:B0-----:R-:W0:Y:S01]  /*00d0*/  LDC.64 R2, c[0x0][0x380] ;  /* 0x0000e000ff027b82 */ /* 0x001e220000000a00 */
[----:B-1----:R-:W-:-:S06]  /*00e0*/  ULEA UR4, UR5, UR4, 0x18 ;  /* 0x0000000405047291 */ /* 0x002fcc000f8ec0ff */
[----:B------:R-:W-:Y:S02]  /*00f0*/  LEA R5, R4, UR4, 0x2 ;  /* 0x0000000404057c11 */ /* 0x000fe4000f8e10ff */
[----:B------:R-:W-:Y:S02]  /*0100*/  LEA R6, R8, UR4, 0x2 ;  /* 0x0000000408067c11 */ /* 0x000fe4000f8e10ff */
[----:B------:R-:W-:Y:S01]  /*0110*/  LOP3.LUT R4, RZ, R7, RZ, 0x33, !PT ;  /* 0x00000007ff047212 */ /* 0x000fe200078e33ff */
[----:B------:R-:W1:Y:S03]  /*0120*/  LDCU UR4, c[0x0][0x370] ;  /* 0x00006e00ff0477ac */ /* 0x000e660008000800 */
[----:B-1----:R-:W-:-:S05]  /*0130*/  IADD3 R4, PT, PT, R4, UR4, RZ ;  /* 0x0000000404047c10 */ /* 0x002fca000fffe0ff */
[----:B------:R-:W-:-:S04]  /*0140*/  IMAD R7, R4, UR8, R8 ;  /* 0x0000000804077c24 */ /* 0x000fc8000f8e0208 */
[----:B0-----:R-:W-:Y:S01]  /*0150*/  IMAD.WIDE R2, R7, 0x4, R2 ;  /* 0x0000000407027825 */ /* 0x001fe200078e0202 */
[----:B--2---:R-:W-:Y:S01]  /*0160*/  STS [R5], R0 ;  /* 0x0000000005007388 */ /* 0x004fe20000000800 */
[----:B------:R-:W-:Y:S06]  /*0170*/  BAR.SYNC.DEFER_BLOCKING 0x0 ;  /* 0x0000000000007b1d */ /* 0x000fec0000010000 */
[----:B------:R-:W0:Y:S04]  /*0180*/  LDS R9, [R6] ;  /* 0x0000000006097984 */ /* 0x000e280000000800 */
[----:B0-----:R-:W-:Y:S01]  /*0190*/  STG.E desc[UR6][R2.64], R9 ;  /* 0x0000000902007986 */ /* 0x001fe2000c101906 */
[----:B------:R-:W-:Y:S05]  /*01a0*/  EXIT ;  /* 0x000000000000794d */ /* 0x000fea0003800000 */
.L_x_0:
[----:B------:R-:W-:-:S00]  /*01b0*/  BRA `(.L_x_0) ;  /* 0xfffffffc00fc7947 */ /* 0x000fc0000383ffff */
[----:B------:R-:W-:-:S00]  /*01c0*/  NOP ;  /* 0x0000000000007918 */ /* 0x000fc00000000000 */
        /* <DEDUP_REMOVED lines=11> */
.L_x_1:


//--------------------- .nv.shared._Z17reverseArrayBlockPiS_ --------------------------
	.section	.nv.shared._Z17reverseArrayBlockPiS_,"aw",@nobits
	.sectionflags	@""
	.align	16
	.zero		1024


//--------------------- .nv.shared.reserved.0     --------------------------
	.section	.nv.shared.reserved.0,"aw",@nobits
	.weak		__nv_reservedSMEM_offset_0_alias
	.size		__nv_reservedSMEM_offset_0_alias, 0, 64
	.other		__nv_reservedSMEM_offset_0_alias,@"STO_CUDA_RESERVED_SHARED STV_DEFAULT"
__nv_reservedSMEM_offset_0_alias:
	.zero		0
	.zero		64


//--------------------- .nv.constant0._Z17reverseArrayBlockPiS_ --------------------------
	.section	.nv.constant0._Z17reverseArrayBlockPiS_,"a",@progbits
	.sectionflags	@""
	.align	4
.nv.constant0._Z17reverseArrayBlockPiS_:
	.zero		912


//--------------------- SYMBOLS --------------------------

	.type		.nv.reservedSmem.offset0,@object
	.size		.nv.reservedSmem.offset0,0x4
	.type		.nv.reservedSmem.cap,@object
	.size		.nv.reservedSmem.cap,0x4
